//
// Generated by NVIDIA NVVM Compiler
//
// Compiler Build ID: CL-36424714
// Cuda compilation tools, release 13.0, V13.0.88
// Based on NVVM 20.0.0
//

.version 9.0
.target sm_100
.address_size 64

	// .globl	_Z12vecAddKernelPKfS0_Pfi

.visible .entry _Z12vecAddKernelPKfS0_Pfi(
	.param .u64 .ptr .align 1 _Z12vecAddKernelPKfS0_Pfi_param_0,
	.param .u64 .ptr .align 1 _Z12vecAddKernelPKfS0_Pfi_param_1,
	.param .u64 .ptr .align 1 _Z12vecAddKernelPKfS0_Pfi_param_2,
	.param .u32 _Z12vecAddKernelPKfS0_Pfi_param_3
)
{


	ret;

}


// ===== COMPILED SASS (sm_100) =====

	.target	sm_100

	.elftype	@"ET_EXEC"


//--------------------- .note.nv.tkinfo           --------------------------
	.section	.note.nv.tkinfo,"",@"SHT_NOTE"
	.sectionflags	@"SHF_NOTE_NV_TKINFO"
	.tkinfo
        /*0018*/ 	.word	0x00000002
        /*0030*/ 	.string	""
        /*0030*/ 	.string	"ptxas"
        /*0030*/ 	.string	"Cuda compilation tools, release 13.0, V13.0.88"
        /*0030*/ 	.string	"Build cuda_13.0.r13.0/compiler.36424714_0"
        /*0030*/ 	.string	"-arch sm_100 -m 64 "



//--------------------- .note.nv.cuinfo           --------------------------
	.section	.note.nv.cuinfo,"",@"SHT_NOTE"
	.sectionflags	@"SHF_NOTE_NV_CUINFO"
        /*0018*/ 	.short	0x0002
        /*001a*/ 	.short	0x0064
        /*001c*/ 	.short	0x0082
	.zero		2


//--------------------- .nv.info                  --------------------------
	.section	.nv.info,"",@"SHT_CUDA_INFO"
	.align	4


	//----- nvinfo : EIATTR_REGCOUNT
	.align		4
        /*0000*/ 	.byte	0x04, 0x2f
        /*0002*/ 	.short	(.L_1 - .L_0)
	.align		4
.L_0:
        /*0004*/ 	.word	index@(_Z12vecAddKernelPKfS0_Pfi)
        /*0008*/ 	.word	0x00000004


	//----- nvinfo : EIATTR_FRAME_SIZE
	.align		4
.L_1:
        /*000c*/ 	.byte	0x04, 0x11
        /*000e*/ 	.short	(.L_3 - .L_2)
	.align		4
.L_2:
        /*0010*/ 	.word	index@(_Z12vecAddKernelPKfS0_Pfi)
        /*0014*/ 	.word	0x00000000


	//----- nvinfo : EIATTR_MIN_STACK_SIZE
	.align		4
.L_3:
        /*0018*/ 	.byte	0x04, 0x12
        /*001a*/ 	.short	(.L_5 - .L_4)
	.align		4
.L_4:
        /*001c*/ 	.word	index@(_Z12vecAddKernelPKfS0_Pfi)
        /*0020*/ 	.word	0x00000000
.L_5:


//--------------------- .nv.compat                --------------------------
	.section	.nv.compat,"",@"SHT_CUDA_COMPAT_INFO"
	.align	4
        /*0000*/ 	.byte	0x02, 0x09, 0x00, 0x00, 0x02, 0x02, 0x01, 0x00, 0x02, 0x05, 0x05, 0x00, 0x03, 0x07, 0x01, 0x01
        /*0010*/ 	.byte	0x02, 0x03, 0x00, 0x00, 0x02, 0x06, 0x01, 0x00, 0x04, 0x0b, 0x08, 0x00, 0x09, 0x00, 0x00, 0x00
        /*0020*/ 	.byte	0x00, 0x00, 0x00, 0x00


//--------------------- .nv.info._Z12vecAddKernelPKfS0_Pfi --------------------------
	.section	.nv.info._Z12vecAddKernelPKfS0_Pfi,"",@"SHT_CUDA_INFO"
	.sectionflags	@""
	.align	4


	//----- nvinfo : EIATTR_CUDA_API_VERSION
	.align		4
        /*0000*/ 	.byte	0x04, 0x37
        /*0002*/ 	.short	(.L_7 - .L_6)
.L_6:
        /*0004*/ 	.word	0x00000082


	//----- nvinfo : EIATTR_KPARAM_INFO
	.align		4
.L_7:
        /*0008*/ 	.byte	0x04, 0x17
        /*000a*/ 	.short	(.L_9 - .L_8)
.L_8:
        /*000c*/ 	.word	0x00000000
        /*0010*/ 	.short	0x0003
        /*0012*/ 	.short	0x0018
        /*0014*/ 	.byte	0x00, 0xf0, 0x11, 0x00


	//----- nvinfo : EIATTR_KPARAM_INFO
	.align		4
.L_9:
        /*0018*/ 	.byte	0x04, 0x17
        /*001a*/ 	.short	(.L_11 - .L_10)
.L_10:
        /*001c*/ 	.word	0x00000000
        /*0020*/ 	.short	0x0002
        /*0022*/ 	.short	0x0010
        /*0024*/ 	.byte	0x00, 0xf5, 0x21, 0x00


	//----- nvinfo : EIATTR_KPARAM_INFO
	.align		4
.L_11:
        /*0028*/ 	.byte	0x04, 0x17
        /*002a*/ 	.short	(.L_13 - .L_12)
.L_12:
        /*002c*/ 	.word	0x00000000
        /*0030*/ 	.short	0x0001
        /*0032*/ 	.short	0x0008
        /*0034*/ 	.byte	0x00, 0xf5, 0x21, 0x00


	//----- nvinfo : EIATTR_KPARAM_INFO
	.align		4
.L_13:
        /*0038*/ 	.byte	0x04, 0x17
        /*003a*/ 	.short	(.L_15 - .L_14)
.L_14:
        /*003c*/ 	.word	0x00000000
        /*0040*/ 	.short	0x0000
        /*0042*/ 	.short	0x0000
        /*0044*/ 	.byte	0x00, 0xf5, 0x21, 0x00


	//----- nvinfo : EIATTR_SPARSE_MMA_MASK
	.align		4
.L_15:
        /*0048*/ 	.byte	0x03, 0x50
        /*004a*/ 	.short	0x0000


	//----- nvinfo : EIATTR_MAXREG_COUNT
	.align		4
        /*004c*/ 	.byte	0x03, 0x1b
        /*004e*/ 	.short	0x00ff


	//----- nvinfo : EIATTR_MERCURY_ISA_VERSION
	.align		4
        /*0050*/ 	.byte	0x03, 0x5f
        /*0052*/ 	.short	0x0101


	//----- nvinfo : EIATTR_VRC_CTA_INIT_COUNT
	.align		4
        /*0054*/ 	.byte	0x02, 0x4a
	.zero		1
	.zero		1


	//----- nvinfo : EIATTR_EXIT_INSTR_OFFSETS
	.align		4
        /*0058*/ 	.byte	0x04, 0x1c
        /*005a*/ 	.short	(.L_17 - .L_16)


	//   ....[0]....
.L_16:
        /*005c*/ 	.word	0x00000010


	//----- nvinfo : EIATTR_CBANK_PARAM_SIZE
	.align		4
.L_17:
        /*0060*/ 	.byte	0x03, 0x19
        /*0062*/ 	.short	0x001c


	//----- nvinfo : EIATTR_PARAM_CBANK
	.align		4
        /*0064*/ 	.byte	0x04, 0x0a
        /*0066*/ 	.short	(.L_19 - .L_18)
	.align		4
.L_18:
        /*0068*/ 	.word	index@(.nv.constant0._Z12vecAddKernelPKfS0_Pfi)
        /*006c*/ 	.short	0x0380
        /*006e*/ 	.short	0x001c


	//----- nvinfo : EIATTR_SW_WAR
	.align		4
.L_19:
        /*0070*/ 	.byte	0x04, 0x36
        /*0072*/ 	.short	(.L_21 - .L_20)
.L_20:
        /*0074*/ 	.word	0x00000008
.L_21:


//--------------------- .nv.callgraph             --------------------------
	.section	.nv.callgraph,"",@"SHT_CUDA_CALLGRAPH"
	.align	4
	.sectionentsize	8
	.align		4
        /*0000*/ 	.word	0x00000000
	.align		4
        /*0004*/ 	.word	0xffffffff
	.align		4
        /*0008*/ 	.word	0x00000000
	.align		4
        /*000c*/ 	.word	0xfffffffe
	.align		4
        /*0010*/ 	.word	0x00000000
	.align		4
        /*0014*/ 	.word	0xfffffffd
	.align		4
        /*0018*/ 	.word	0x00000000
	.align		4
        /*001c*/ 	.word	0xfffffffc


//--------------------- .text._Z12vecAddKernelPKfS0_Pfi --------------------------
	.section	.text._Z12vecAddKernelPKfS0_Pfi,"ax",@progbits
	.align	128
        .global         _Z12vecAddKernelPKfS0_Pfi
        .type           _Z12vecAddKernelPKfS0_Pfi,@function
        .size           _Z12vecAddKernelPKfS0_Pfi,(.L_x_1 - _Z12vecAddKernelPKfS0_Pfi)
        .other          _Z12vecAddKernelPKfS0_Pfi,@"STO_CUDA_ENTRY STV_DEFAULT"
_Z12vecAddKernelPKfS0_Pfi:
.text._Z12vecAddKernelPKfS0_Pfi:
[----:B------:R-:W-:Y:S01]  /*0000*/  LDC R1, c[0x0][0x37c] ;  /* 0x0000df00ff017b82 */ /* 0x000fe20000000800 */
[----:B------:R-:W-:Y:S05]  /*0010*/  EXIT ;  /* 0x000000000000794d */ /* 0x000fea0003800000 */
.L_x_0:
[----:B------:R-:W-:-:S00]  /*0020*/  BRA `(.L_x_0) ;  /* 0xfffffffc00fc7947 */ /* 0x000fc0000383ffff */
[----:B------:R-:W-:-:S00]  /*0030*/  NOP ;  /* 0x0000000000007918 */ /* 0x000fc00000000000 */
        /* <DEDUP_REMOVED lines=12> */
.L_x_1:


//--------------------- .nv.shared.reserved.0     --------------------------
	.section	.nv.shared.reserved.0,"aw",@nobits
	.weak		__nv_reservedSMEM_offset_0_alias
	.size		__nv_reservedSMEM_offset_0_alias, 0, 64
	.other		__nv_reservedSMEM_offset_0_alias,@"STO_CUDA_RESERVED_SHARED STV_DEFAULT"
__nv_reservedSMEM_offset_0_alias:
	.zero		0
	.zero		64


//--------------------- .nv.constant0._Z12vecAddKernelPKfS0_Pfi --------------------------
	.section	.nv.constant0._Z12vecAddKernelPKfS0_Pfi,"a",@progbits
	.sectionflags	@""
	.align	4
.nv.constant0._Z12vecAddKernelPKfS0_Pfi:
	.zero		924


//--------------------- SYMBOLS --------------------------

	.type		.nv.reservedSmem.offset0,@object
	.size		.nv.reservedSmem.offset0,0x4
